	.headerflags	@"EF_CUDA_TEXMODE_UNIFIED EF_CUDA_64BIT_ADDRESS EF_CUDA_ACCELERATORS EF_CUDA_SM90 EF_CUDA_VIRTUAL_SM(EF_CUDA_SM90)"
	.elftype	@"ET_EXEC"


//--------------------- .nv.info                  --------------------------
	.section	.nv.info,"",@"SHT_CUDA_INFO"
	.align	4


	//----- nvinfo : EIATTR_REGCOUNT
	.align		4
        /*0000*/ 	.byte	0x04, 0x2f
        /*0002*/ 	.short	(.L_1 - .L_0)
	.align		4
.L_0:
        /*0004*/ 	.word	index@(triton_poi_fused_6)
        /*0008*/ 	.word	0x0000001e


	//----- nvinfo : EIATTR_MIN_STACK_SIZE
	.align		4
.L_1:
        /*000c*/ 	.byte	0x04, 0x12
        /*000e*/ 	.short	(.L_3 - .L_2)
	.align		4
.L_2:
        /*0010*/ 	.word	index@(triton_poi_fused_6)
        /*0014*/ 	.word	0x00000000


	//----- nvinfo : EIATTR_FRAME_SIZE
	.align		4
.L_3:
        /*0018*/ 	.byte	0x04, 0x11
        /*001a*/ 	.short	(.L_5 - .L_4)
	.align		4
.L_4:
        /*001c*/ 	.word	index@(triton_poi_fused_6)
        /*0020*/ 	.word	0x00000000


	//----- nvinfo : EIATTR_MIN_STACK_SIZE
	.align		4
.L_5:
        /*0024*/ 	.byte	0x04, 0x12
        /*0026*/ 	.short	(.L_7 - .L_6)
	.align		4
.L_6:
        /*0028*/ 	.word	index@(triton_poi_fused_6)
        /*002c*/ 	.word	0x00000000
.L_7:


//--------------------- .nv.info.triton_poi_fused_6 --------------------------
	.section	.nv.info.triton_poi_fused_6,"",@"SHT_CUDA_INFO"
	.sectionflags	@""
	.align	4


	//----- nvinfo : EIATTR_CUDA_API_VERSION
	.align		4
        /*0000*/ 	.byte	0x04, 0x37
        /*0002*/ 	.short	(.L_9 - .L_8)
.L_8:
        /*0004*/ 	.word	0x0000007c


	//----- nvinfo : EIATTR_KPARAM_INFO
	.align		4
.L_9:
        /*0008*/ 	.byte	0x04, 0x17
        /*000a*/ 	.short	(.L_11 - .L_10)
.L_10:
        /*000c*/ 	.word	0x00000000
        /*0010*/ 	.short	0x0003
        /*0012*/ 	.short	0x0014
        /*0014*/ 	.byte	0x00, 0xf0, 0x11, 0x00


	//----- nvinfo : EIATTR_KPARAM_INFO
	.align		4
.L_11:
        /*0018*/ 	.byte	0x04, 0x17
        /*001a*/ 	.short	(.L_13 - .L_12)
.L_12:
        /*001c*/ 	.word	0x00000000
        /*0020*/ 	.short	0x0002
        /*0022*/ 	.short	0x0010
        /*0024*/ 	.byte	0x00, 0xf0, 0x11, 0x00


	//----- nvinfo : EIATTR_KPARAM_INFO
	.align		4
.L_13:
        /*0028*/ 	.byte	0x04, 0x17
        /*002a*/ 	.short	(.L_15 - .L_14)
.L_14:
        /*002c*/ 	.word	0x00000000
        /*0030*/ 	.short	0x0001
        /*0032*/ 	.short	0x0008
        /*0034*/ 	.byte	0x00, 0xf4, 0x21, 0x00


	//----- nvinfo : EIATTR_KPARAM_INFO
	.align		4
.L_15:
        /*0038*/ 	.byte	0x04, 0x17
        /*003a*/ 	.short	(.L_17 - .L_16)
.L_16:
        /*003c*/ 	.word	0x00000000
        /*0040*/ 	.short	0x0000
        /*0042*/ 	.short	0x0000
        /*0044*/ 	.byte	0x00, 0xf4, 0x21, 0x00


	//----- nvinfo : EIATTR_SPARSE_MMA_MASK
	.align		4
.L_17:
        /*0048*/ 	.byte	0x03, 0x50
        /*004a*/ 	.short	0x0000


	//----- nvinfo : EIATTR_MAXREG_COUNT
	.align		4
        /*004c*/ 	.byte	0x03, 0x1b
        /*004e*/ 	.short	0x00ff


	//----- nvinfo : EIATTR_EXIT_INSTR_OFFSETS
	.align		4
        /*0050*/ 	.byte	0x04, 0x1c
        /*0052*/ 	.short	(.L_19 - .L_18)


	//   ....[0]....
.L_18:
        /*0054*/ 	.word	0x000006a0


	//   ....[1]....
        /*0058*/ 	.word	0x000006f0


	//----- nvinfo : EIATTR_REQNTID
	.align		4
.L_19:
        /*005c*/ 	.byte	0x04, 0x10
        /*005e*/ 	.short	(.L_21 - .L_20)
.L_20:
        /*0060*/ 	.word	0x00000080
        /*0064*/ 	.word	0x00000001
        /*0068*/ 	.word	0x00000001


	//----- nvinfo : EIATTR_CBANK_PARAM_SIZE
	.align		4
.L_21:
        /*006c*/ 	.byte	0x03, 0x19
        /*006e*/ 	.short	0x0018


	//----- nvinfo : EIATTR_PARAM_CBANK
	.align		4
        /*0070*/ 	.byte	0x04, 0x0a
        /*0072*/ 	.short	(.L_23 - .L_22)
	.align		4
.L_22:
        /*0074*/ 	.word	index@(.nv.constant0.triton_poi_fused_6)
        /*0078*/ 	.short	0x0210
        /*007a*/ 	.short	0x0018


	//----- nvinfo : EIATTR_SW_WAR
	.align		4
.L_23:
        /*007c*/ 	.byte	0x04, 0x36
        /*007e*/ 	.short	(.L_25 - .L_24)
.L_24:
        /*0080*/ 	.word	0x00000008
.L_25:


//--------------------- .nv.callgraph             --------------------------
	.section	.nv.callgraph,"",@"SHT_CUDA_CALLGRAPH"
	.align	4
	.sectionentsize	8
	.align		4
        /*0000*/ 	.word	0x00000000
	.align		4
        /*0004*/ 	.word	0xffffffff
	.align		4
        /*0008*/ 	.word	0x00000000
	.align		4
        /*000c*/ 	.word	0xfffffffe
	.align		4
        /*0010*/ 	.word	0x00000000
	.align		4
        /*0014*/ 	.word	0xfffffffd
	.align		4
        /*0018*/ 	.word	0x00000000
	.align		4
        /*001c*/ 	.word	0xfffffffc


//--------------------- .text.triton_poi_fused_6  --------------------------
	.section	.text.triton_poi_fused_6,"ax",@progbits
	.sectionflags	@"SHF_BARRIERS=1"
	.align	128
        .global         triton_poi_fused_6
        .type           triton_poi_fused_6,@function
        .size           triton_poi_fused_6,(.L_x_1 - triton_poi_fused_6)
        .other          triton_poi_fused_6,@"STO_CUDA_ENTRY STV_DEFAULT"
triton_poi_fused_6:
.text.triton_poi_fused_6:
[----:B------:R-:W0:Y:S01]  /*0000*/  LDC R1, c[0x0][0x28] ;  /* 0x00000a00ff017b82 */ /* 0x000e220000000800 */
[----:B------:R-:W1:Y:S07]  /*0010*/  S2R R15, SR_CTAID.X ;  /* 0x00000000000f7919 */ /* 0x000e6e0000002500 */
[----:B------:R-:W2:Y:S01]  /*0020*/  LDC.64 R16, c[0x0][0x210] ;  /* 0x00008400ff107b82 */ /* 0x000ea20000000a00 */
[----:B------:R-:W-:Y:S01]  /*0030*/  IMAD.MOV.U32 R14, RZ, RZ, RZ ;  /* 0x000000ffff0e7224 */ /* 0x000fe200078e00ff */
[----:B------:R-:W-:Y:S01]  /*0040*/  ULDC.64 UR6, c[0x0][0x208] ;  /* 0x0000820000067ab9 */ /* 0x000fe20000000a00 */
[----:B------:R-:W3:Y:S01]  /*0050*/  S2R R18, SR_TID.X ;  /* 0x0000000000127919 */ /* 0x000ee20000002100 */
[----:B------:R-:W4:Y:S01]  /*0060*/  S2R R19, SR_CTAID.Y ;  /* 0x0000000000137919 */ /* 0x000f220000002600 */
[----:B-1----:R-:W-:Y:S01]  /*0070*/  IMAD.SHL.U32 R15, R15, 0x10, RZ ;  /* 0x000000100f0f7824 */ /* 0x002fe200078e00ff */
[----:B---3--:R-:W-:-:S04]  /*0080*/  SHF.R.U32.HI R0, RZ, 0x4, R18 ;  /* 0x00000004ff007819 */ /* 0x008fc80000011612 */
[----:B------:R-:W-:Y:S01]  /*0090*/  LOP3.LUT R4, R15, 0xf, R18, 0xf8, !PT ;  /* 0x0000000f0f047812 */ /* 0x000fe200078ef812 */
[----:B----4-:R-:W-:Y:S01]  /*00a0*/  IMAD.SHL.U32 R19, R19, 0x40, RZ ;  /* 0x0000004013137824 */ /* 0x010fe200078e00ff */
[----:B------:R-:W-:Y:S02]  /*00b0*/  SGXT.U32 R0, R0, 0x3 ;  /* 0x000000030000781a */ /* 0x000fe40000000000 */
[----:B------:R-:W-:Y:S02]  /*00c0*/  ISETP.GE.AND P0, PT, R4, 0x9, PT ;  /* 0x000000090400780c */ /* 0x000fe40003f06270 */
[----:B------:R-:W-:Y:S02]  /*00d0*/  LOP3.LUT R3, R19, 0x8, R0, 0xfe, !PT ;  /* 0x0000000813037812 */ /* 0x000fe400078efe00 */
[----:B------:R-:W-:Y:S02]  /*00e0*/  LOP3.LUT R2, R19, R0, RZ, 0xfc, !PT ;  /* 0x0000000013027212 */ /* 0x000fe400078efcff */
[C---:B------:R-:W-:Y:S01]  /*00f0*/  ISETP.LT.AND P2, PT, R3.reuse, 0x200, !P0 ;  /* 0x000002000300780c */ /* 0x040fe20004741270 */
[--C-:B------:R-:W-:Y:S01]  /*0100*/  IMAD R3, R3, 0x9, R4.reuse ;  /* 0x0000000903037824 */ /* 0x100fe200078e0204 */
[----:B------:R-:W-:Y:S01]  /*0110*/  LOP3.LUT R6, R19, 0x10, R0, 0xfe, !PT ;  /* 0x0000001013067812 */ /* 0x000fe200078efe00 */
[----:B------:R-:W-:Y:S01]  /*0120*/  IMAD R5, R2, 0x9, R4 ;  /* 0x0000000902057824 */ /* 0x000fe200078e0204 */
[----:B------:R-:W-:-:S02]  /*0130*/  LOP3.LUT R7, R19, 0x18, R0, 0xfe, !PT ;  /* 0x0000001813077812 */ /* 0x000fc400078efe00 */
[----:B------:R-:W-:Y:S01]  /*0140*/  ISETP.LT.AND P1, PT, R2, 0x200, !P0 ;  /* 0x000002000200780c */ /* 0x000fe20004721270 */
[----:B--2---:R-:W-:Y:S01]  /*0150*/  IMAD.WIDE R2, R3, 0x4, R16 ;  /* 0x0000000403027825 */ /* 0x004fe200078e0210 */
[----:B------:R-:W-:Y:S02]  /*0160*/  ISETP.LT.AND P6, PT, R6, 0x200, !P0 ;  /* 0x000002000600780c */ /* 0x000fe400047c1270 */
[----:B------:R-:W-:Y:S02]  /*0170*/  LOP3.LUT R8, R19, 0x20, R0, 0xfe, !PT ;  /* 0x0000002013087812 */ /* 0x000fe400078efe00 */
[----:B------:R-:W-:Y:S01]  /*0180*/  ISETP.LT.AND P5, PT, R7, 0x200, !P0 ;  /* 0x000002000700780c */ /* 0x000fe200047a1270 */
[----:B------:R1:W2:Y:S01]  /*0190*/  @P2 LDG.E.EL R14, desc[UR6][R2.64] ;  /* 0x00000006020e2981 */ /* 0x0002a2000c2e1900 */
[----:B------:R-:W-:Y:S02]  /*01a0*/  LOP3.LUT R4, R19, 0x28, R0, 0xfe, !PT ;  /* 0x0000002813047812 */ /* 0x000fe400078efe00 */
[----:B------:R-:W-:-:S02]  /*01b0*/  LOP3.LUT R6, R19, 0x30, R0, 0xfe, !PT ;  /* 0x0000003013067812 */ /* 0x000fc400078efe00 */
[----:B------:R-:W-:Y:S02]  /*01c0*/  LOP3.LUT R7, R19, 0x38, R0, 0xfe, !PT ;  /* 0x0000003813077812 */ /* 0x000fe400078efe00 */
[----:B------:R-:W-:Y:S02]  /*01d0*/  ISETP.LT.AND P4, PT, R8, 0x200, !P0 ;  /* 0x000002000800780c */ /* 0x000fe40004781270 */
[----:B------:R-:W-:Y:S02]  /*01e0*/  ISETP.LT.AND P3, PT, R4, 0x200, !P0 ;  /* 0x000002000400780c */ /* 0x000fe40004761270 */
[----:B------:R-:W-:Y:S02]  /*01f0*/  ISETP.LT.AND P2, PT, R6, 0x200, !P0 ;  /* 0x000002000600780c */ /* 0x000fe40004741270 */
[----:B------:R-:W-:Y:S01]  /*0200*/  ISETP.LT.AND P0, PT, R7, 0x200, !P0 ;  /* 0x000002000700780c */ /* 0x000fe20004701270 */
[C---:B------:R-:W-:Y:S02]  /*0210*/  VIADD R7, R5.reuse, 0x90 ;  /* 0x0000009005077836 */ /* 0x040fe40000000000 */
[----:B------:R-:W-:-:S02]  /*0220*/  VIADD R9, R5, 0xd8 ;  /* 0x000000d805097836 */ /* 0x000fc40000000000 */
[C---:B------:R-:W-:Y:S02]  /*0230*/  VIADD R11, R5.reuse, 0x120 ;  /* 0x00000120050b7836 */ /* 0x040fe40000000000 */
[C---:B------:R-:W-:Y:S02]  /*0240*/  VIADD R13, R5.reuse, 0x168 ;  /* 0x00000168050d7836 */ /* 0x040fe40000000000 */
[C---:B------:R-:W-:Y:S02]  /*0250*/  VIADD R23, R5.reuse, 0x1b0 ;  /* 0x000001b005177836 */ /* 0x040fe40000000000 */
[C---:B------:R-:W-:Y:S02]  /*0260*/  VIADD R25, R5.reuse, 0x1f8 ;  /* 0x000001f805197836 */ /* 0x040fe40000000000 */
[----:B-1----:R-:W-:-:S04]  /*0270*/  IMAD.WIDE R2, R5, 0x4, R16 ;  /* 0x0000000405027825 */ /* 0x002fc800078e0210 */
[----:B------:R-:W-:-:S04]  /*0280*/  IMAD.WIDE R4, R7, 0x4, R16 ;  /* 0x0000000407047825 */ /* 0x000fc800078e0210 */
[----:B------:R-:W-:-:S04]  /*0290*/  IMAD.WIDE R6, R9, 0x4, R16 ;  /* 0x0000000409067825 */ /* 0x000fc800078e0210 */
[----:B------:R-:W-:Y:S01]  /*02a0*/  IMAD.WIDE R8, R11, 0x4, R16 ;  /* 0x000000040b087825 */ /* 0x000fe200078e0210 */
[----:B------:R-:W-:-:S03]  /*02b0*/  CS2R R20, SRZ ;  /* 0x0000000000147805 */ /* 0x000fc6000001ff00 */
[----:B------:R-:W-:-:S03]  /*02c0*/  IMAD.WIDE R10, R13, 0x4, R16 ;  /* 0x000000040d0a7825 */ /* 0x000fc600078e0210 */
[----:B------:R1:W3:Y:S01]  /*02d0*/  @P6 LDG.E.EL R20, desc[UR6][R4.64] ;  /* 0x0000000604146981 */ /* 0x0002e2000c2e1900 */
[--C-:B------:R-:W-:Y:S01]  /*02e0*/  IMAD.WIDE R12, R23, 0x4, R16.reuse ;  /* 0x00000004170c7825 */ /* 0x100fe200078e0210 */
[----:B------:R-:W-:Y:S02]  /*02f0*/  CS2R R22, SRZ ;  /* 0x0000000000167805 */ /* 0x000fe4000001ff00 */
[----:B------:R-:W4:Y:S01]  /*0300*/  @P5 LDG.E.EL R21, desc[UR6][R6.64] ;  /* 0x0000000606155981 */ /* 0x000f22000c2e1900 */
[----:B------:R-:W-:Y:S01]  /*0310*/  IMAD.WIDE R16, R25, 0x4, R16 ;  /* 0x0000000419107825 */ /* 0x000fe200078e0210 */
[----:B------:R-:W-:Y:S02]  /*0320*/  CS2R R24, SRZ ;  /* 0x0000000000187805 */ /* 0x000fe4000001ff00 */
[----:B------:R-:W5:Y:S01]  /*0330*/  @P4 LDG.E.EL R22, desc[UR6][R8.64] ;  /* 0x0000000608164981 */ /* 0x000f62000c2e1900 */
[----:B------:R-:W-:-:S03]  /*0340*/  IMAD.MOV.U32 R26, RZ, RZ, RZ ;  /* 0x000000ffff1a7224 */ /* 0x000fc600078e00ff */
[----:B------:R-:W5:Y:S04]  /*0350*/  @P3 LDG.E.EL R24, desc[UR6][R10.64] ;  /* 0x000000060a183981 */ /* 0x000f68000c2e1900 */
[----:B------:R1:W5:Y:S04]  /*0360*/  @P2 LDG.E.EL R23, desc[UR6][R12.64] ;  /* 0x000000060c172981 */ /* 0x000368000c2e1900 */
[----:B------:R1:W5:Y:S04]  /*0370*/  @P1 LDG.E.EL R26, desc[UR6][R2.64] ;  /* 0x00000006021a1981 */ /* 0x000368000c2e1900 */
[----:B------:R-:W5:Y:S01]  /*0380*/  @P0 LDG.E.EL R25, desc[UR6][R16.64] ;  /* 0x0000000610190981 */ /* 0x000f62000c2e1900 */
[----:B------:R-:W1:Y:S01]  /*0390*/  S2R R27, SR_TID.X ;  /* 0x00000000001b7919 */ /* 0x000e620000002100 */
[----:B------:R-:W1:Y:S01]  /*03a0*/  S2UR UR5, SR_CgaCtaId ;  /* 0x00000000000579c3 */ /* 0x000e620000008800 */
[----:B------:R-:W-:Y:S01]  /*03b0*/  UMOV UR4, 0x400 ;  /* 0x0000040000047882 */ /* 0x000fe20000000000 */
[----:B-1----:R-:W-:Y:S01]  /*03c0*/  IMAD.SHL.U32 R4, R27, 0x40, RZ ;  /* 0x000000401b047824 */ /* 0x002fe200078e00ff */
[----:B------:R-:W-:-:S04]  /*03d0*/  SHF.R.U32.HI R5, RZ, 0x4, R27 ;  /* 0x00000004ff057819 */ /* 0x000fc8000001161b */
[----:B------:R-:W-:Y:S02]  /*03e0*/  SGXT.U32 R5, R5, 0x3 ;  /* 0x000000030505781a */ /* 0x000fe40000000000 */
[----:B------:R-:W-:Y:S01]  /*03f0*/  LOP3.LUT R4, R4, 0x3c0, RZ, 0xc0, !PT ;  /* 0x000003c004047812 */ /* 0x000fe200078ec0ff */
[----:B0-----:R-:W-:-:S03]  /*0400*/  UPRMT UR4, UR5, 0x654, UR4 ;  /* 0x0000065405047896 */ /* 0x001fc60008000004 */
[----:B------:R-:W-:-:S04]  /*0410*/  LOP3.LUT R5, R4, R5, RZ, 0xfc, !PT ;  /* 0x0000000504057212 */ /* 0x000fc800078efcff */
[----:B------:R-:W-:-:S04]  /*0420*/  LEA.HI R5, R4, R5, RZ, 0x1c ;  /* 0x0000000504057211 */ /* 0x000fc800078fe0ff */
[----:B------:R-:W-:Y:S01]  /*0430*/  LEA R13, R5, UR4, 0x2 ;  /* 0x00000004050d7c11 */ /* 0x000fe2000f8e10ff */
[----:B------:R-:W-:Y:S01]  /*0440*/  IMAD.SHL.U32 R8, R27, 0x4, RZ ;  /* 0x000000041b087824 */ /* 0x000fe200078e00ff */
[----:B------:R-:W-:-:S04]  /*0450*/  SHF.R.U32.HI R2, RZ, 0x2, R27 ;  /* 0x00000002ff027819 */ /* 0x000fc8000001161b */
[----:B------:R-:W-:Y:S02]  /*0460*/  LOP3.LUT R8, R8, 0x1fc, RZ, 0xc0, !PT ;  /* 0x000001fc08087812 */ /* 0x000fe400078ec0ff */
[----:B------:R-:W-:-:S05]  /*0470*/  LOP3.LUT R3, R2, 0x1c, RZ, 0xc0, !PT ;  /* 0x0000001c02037812 */ /* 0x000fca00078ec0ff */
[----:B------:R-:W-:-:S05]  /*0480*/  IMAD.IADD R3, R8, 0x1, R3 ;  /* 0x0000000108037824 */ /* 0x000fca00078e0203 */
[----:B------:R-:W-:Y:S01]  /*0490*/  LEA R4, R3, UR4, 0x2 ;  /* 0x0000000403047c11 */ /* 0x000fe2000f8e10ff */
[----:B------:R-:W-:Y:S01]  /*04a0*/  IMAD.SHL.U32 R18, R18, 0x4, RZ ;  /* 0x0000000412127824 */ /* 0x000fe200078e00ff */
[----:B------:R-:W0:Y:S04]  /*04b0*/  LDC.64 R2, c[0x0][0x218] ;  /* 0x00008600ff027b82 */ /* 0x000e280000000a00 */
[----:B------:R-:W-:-:S04]  /*04c0*/  LOP3.LUT R18, R19, 0x3c, R18, 0xf8, !PT ;  /* 0x0000003c13127812 */ /* 0x000fc800078ef812 */
[----:B------:R-:W-:-:S04]  /*04d0*/  SHF.R.S32.HI R9, RZ, 0x1f, R18 ;  /* 0x0000001fff097819 */ /* 0x000fc80000011412 */
[----:B------:R-:W-:-:S04]  /*04e0*/  LEA.HI R9, R9, R18, RZ, 0x4 ;  /* 0x0000001209097211 */ /* 0x000fc800078f20ff */
[----:B------:R-:W-:Y:S02]  /*04f0*/  LOP3.LUT R11, R9, 0xfffffff0, RZ, 0xc0, !PT ;  /* 0xfffffff0090b7812 */ /* 0x000fe400078ec0ff */
[----:B------:R-:W-:Y:S02]  /*0500*/  LOP3.LUT R12, R8, 0x200, RZ, 0xfc, !PT ;  /* 0x00000200080c7812 */ /* 0x000fe400078efcff */
[----:B------:R-:W-:Y:S01]  /*0510*/  SHF.R.S32.HI R10, RZ, 0x4, R9 ;  /* 0x00000004ff0a7819 */ /* 0x000fe20000011409 */
[C---:B------:R-:W-:Y:S01]  /*0520*/  IMAD.IADD R11, R18.reuse, 0x1, -R11 ;  /* 0x00000001120b7824 */ /* 0x040fe200078e0a0b */
[----:B------:R-:W-:Y:S02]  /*0530*/  ISETP.GE.AND P0, PT, R18, 0x200, PT ;  /* 0x000002001200780c */ /* 0x000fe40003f06270 */
[----:B------:R-:W-:Y:S02]  /*0540*/  LOP3.LUT R9, R15, R0, RZ, 0xfc, !PT ;  /* 0x000000000f097212 */ /* 0x000fe400078efcff */
[----:B------:R-:W-:-:S02]  /*0550*/  LOP3.LUT R0, R15, 0x8, R0, 0xfe, !PT ;  /* 0x000000080f007812 */ /* 0x000fc400078efe00 */
[----:B------:R-:W-:Y:S01]  /*0560*/  SHF.R.U32.HI R12, RZ, 0x4, R12 ;  /* 0x00000004ff0c7819 */ /* 0x000fe2000001160c */
[----:B------:R-:W-:Y:S01]  /*0570*/  IMAD R10, R10, 0x90, R11 ;  /* 0x000000900a0a7824 */ /* 0x000fe200078e020b */
[C---:B------:R-:W-:Y:S02]  /*0580*/  ISETP.LT.AND P1, PT, R9.reuse, 0x9, !P0 ;  /* 0x000000090900780c */ /* 0x040fe40004721270 */
[----:B------:R-:W-:Y:S02]  /*0590*/  ISETP.LT.AND P0, PT, R0, 0x9, !P0 ;  /* 0x000000090000780c */ /* 0x000fe40004701270 */
[----:B------:R-:W-:Y:S01]  /*05a0*/  LOP3.LUT R11, R12, 0x3c, RZ, 0xc0, !PT ;  /* 0x0000003c0c0b7812 */ /* 0x000fe200078ec0ff */
[----:B------:R-:W-:-:S04]  /*05b0*/  IMAD R9, R9, 0x10, R10 ;  /* 0x0000001009097824 */ /* 0x000fc800078e020a */
[----:B------:R-:W-:Y:S02]  /*05c0*/  IMAD.IADD R11, R8, 0x1, R11 ;  /* 0x00000001080b7824 */ /* 0x000fe400078e020b */
[----:B0-----:R-:W-:-:S03]  /*05d0*/  IMAD.WIDE R8, R9, 0x4, R2 ;  /* 0x0000000409087825 */ /* 0x001fc600078e0202 */
[----:B------:R-:W-:Y:S01]  /*05e0*/  LEA R11, R11, UR4, 0x2 ;  /* 0x000000040b0b7c11 */ /* 0x000fe2000f8e10ff */
[----:B--2---:R-:W-:Y:S04]  /*05f0*/  STS [R13+0x20], R14 ;  /* 0x0000200e0d007388 */ /* 0x004fe80000000800 */
[----:B---3--:R-:W-:Y:S04]  /*0600*/  STS [R13+0x40], R20 ;  /* 0x000040140d007388 */ /* 0x008fe80000000800 */
[----:B----4-:R-:W-:Y:S04]  /*0610*/  STS [R13+0x60], R21 ;  /* 0x000060150d007388 */ /* 0x010fe80000000800 */
[----:B-----5:R-:W-:Y:S04]  /*0620*/  STS [R13+0x80], R22 ;  /* 0x000080160d007388 */ /* 0x020fe80000000800 */
[----:B------:R-:W-:Y:S04]  /*0630*/  STS [R13+0xa0], R24 ;  /* 0x0000a0180d007388 */ /* 0x000fe80000000800 */
[----:B------:R-:W-:Y:S04]  /*0640*/  STS [R13+0xc0], R23 ;  /* 0x0000c0170d007388 */ /* 0x000fe80000000800 */
[----:B------:R-:W-:Y:S04]  /*0650*/  STS [R13], R26 ;  /* 0x0000001a0d007388 */ /* 0x000fe80000000800 */
[----:B------:R-:W-:Y:S01]  /*0660*/  STS [R13+0xe0], R25 ;  /* 0x0000e0190d007388 */ /* 0x000fe20000000800 */
[----:B------:R-:W-:Y:S06]  /*0670*/  BAR.SYNC.DEFER_BLOCKING 0x0 ;  /* 0x0000000000007b1d */ /* 0x000fec0000010000 */
[----:B------:R-:W0:Y:S04]  /*0680*/  LDS.128 R4, [R4] ;  /* 0x0000000004047984 */ /* 0x000e280000000c00 */
[----:B0-----:R0:W-:Y:S02]  /*0690*/  @P1 STG.E.128 desc[UR6][R8.64], R4 ;  /* 0x0000000408001986 */ /* 0x0011e4000c101d06 */
[----:B0-----:R-:W-:Y:S05]  /*06a0*/  @!P0 EXIT ;  /* 0x000000000000894d */ /* 0x001fea0003800000 */
[----:B------:R-:W1:Y:S01]  /*06b0*/  LDS.128 R12, [R11+0x800] ;  /* 0x000800000b0c7984 */ /* 0x000e620000000c00 */
[----:B0-----:R-:W-:-:S04]  /*06c0*/  IMAD R5, R0, 0x10, R10 ;  /* 0x0000001000057824 */ /* 0x001fc800078e020a */
[----:B------:R-:W-:-:S05]  /*06d0*/  IMAD.WIDE R2, R5, 0x4, R2 ;  /* 0x0000000405027825 */ /* 0x000fca00078e0202 */
[----:B-1----:R-:W-:Y:S01]  /*06e0*/  STG.E.128 desc[UR6][R2.64], R12 ;  /* 0x0000000c02007986 */ /* 0x002fe2000c101d06 */
[----:B------:R-:W-:Y:S05]  /*06f0*/  EXIT ;  /* 0x000000000000794d */ /* 0x000fea0003800000 */
.L_x_0:
[----:B------:R-:W-:-:S00]  /*0700*/  BRA `(.L_x_0) ;  /* 0xfffffffc00fc7947 */ /* 0x000fc0000383ffff */
[----:B------:R-:W-:-:S00]  /*0710*/  NOP ;  /* 0x0000000000007918 */ /* 0x000fc00000000000 */
        /* <DEDUP_REMOVED lines=14> */
.L_x_1:


//--------------------- .nv.shared.triton_poi_fused_6 --------------------------
	.section	.nv.shared.triton_poi_fused_6,"aw",@nobits
	.sectionflags	@""
	.align	16
	.zero		1024


//--------------------- .nv.constant0.triton_poi_fused_6 --------------------------
	.section	.nv.constant0.triton_poi_fused_6,"a",@progbits
	.sectionflags	@""
	.align	4
.nv.constant0.triton_poi_fused_6:
	.zero		552
